	.headerflags	@"EF_CUDA_TEXMODE_UNIFIED EF_CUDA_64BIT_ADDRESS EF_CUDA_ACCELERATORS EF_CUDA_SM90 EF_CUDA_VIRTUAL_SM(EF_CUDA_SM90)"
	.elftype	@"ET_EXEC"


//--------------------- .nv.info                  --------------------------
	.section	.nv.info,"",@"SHT_CUDA_INFO"
	.align	4


	//----- nvinfo : EIATTR_REGCOUNT
	.align		4
        /*0000*/ 	.byte	0x04, 0x2f
        /*0002*/ 	.short	(.L_1 - .L_0)
	.align		4
.L_0:
        /*0004*/ 	.word	index@(triton_poi_fused_cat_2)
        /*0008*/ 	.word	0x0000000f


	//----- nvinfo : EIATTR_MIN_STACK_SIZE
	.align		4
.L_1:
        /*000c*/ 	.byte	0x04, 0x12
        /*000e*/ 	.short	(.L_3 - .L_2)
	.align		4
.L_2:
        /*0010*/ 	.word	index@(triton_poi_fused_cat_2)
        /*0014*/ 	.word	0x00000000


	//----- nvinfo : EIATTR_FRAME_SIZE
	.align		4
.L_3:
        /*0018*/ 	.byte	0x04, 0x11
        /*001a*/ 	.short	(.L_5 - .L_4)
	.align		4
.L_4:
        /*001c*/ 	.word	index@(triton_poi_fused_cat_2)
        /*0020*/ 	.word	0x00000000


	//----- nvinfo : EIATTR_MIN_STACK_SIZE
	.align		4
.L_5:
        /*0024*/ 	.byte	0x04, 0x12
        /*0026*/ 	.short	(.L_7 - .L_6)
	.align		4
.L_6:
        /*0028*/ 	.word	index@(triton_poi_fused_cat_2)
        /*002c*/ 	.word	0x00000000
.L_7:


//--------------------- .nv.info.triton_poi_fused_cat_2 --------------------------
	.section	.nv.info.triton_poi_fused_cat_2,"",@"SHT_CUDA_INFO"
	.sectionflags	@""
	.align	4


	//----- nvinfo : EIATTR_CUDA_API_VERSION
	.align		4
        /*0000*/ 	.byte	0x04, 0x37
        /*0002*/ 	.short	(.L_9 - .L_8)
.L_8:
        /*0004*/ 	.word	0x0000007c


	//----- nvinfo : EIATTR_KPARAM_INFO
	.align		4
.L_9:
        /*0008*/ 	.byte	0x04, 0x17
        /*000a*/ 	.short	(.L_11 - .L_10)
.L_10:
        /*000c*/ 	.word	0x00000000
        /*0010*/ 	.short	0x0005
        /*0012*/ 	.short	0x0028
        /*0014*/ 	.byte	0x00, 0xf0, 0x11, 0x00


	//----- nvinfo : EIATTR_KPARAM_INFO
	.align		4
.L_11:
        /*0018*/ 	.byte	0x04, 0x17
        /*001a*/ 	.short	(.L_13 - .L_12)
.L_12:
        /*001c*/ 	.word	0x00000000
        /*0020*/ 	.short	0x0004
        /*0022*/ 	.short	0x0020
        /*0024*/ 	.byte	0x00, 0xf4, 0x21, 0x00


	//----- nvinfo : EIATTR_KPARAM_INFO
	.align		4
.L_13:
        /*0028*/ 	.byte	0x04, 0x17
        /*002a*/ 	.short	(.L_15 - .L_14)
.L_14:
        /*002c*/ 	.word	0x00000000
        /*0030*/ 	.short	0x0003
        /*0032*/ 	.short	0x0018
        /*0034*/ 	.byte	0x00, 0xf4, 0x21, 0x00


	//----- nvinfo : EIATTR_KPARAM_INFO
	.align		4
.L_15:
        /*0038*/ 	.byte	0x04, 0x17
        /*003a*/ 	.short	(.L_17 - .L_16)
.L_16:
        /*003c*/ 	.word	0x00000000
        /*0040*/ 	.short	0x0002
        /*0042*/ 	.short	0x0010
        /*0044*/ 	.byte	0x00, 0xf4, 0x21, 0x00


	//----- nvinfo : EIATTR_KPARAM_INFO
	.align		4
.L_17:
        /*0048*/ 	.byte	0x04, 0x17
        /*004a*/ 	.short	(.L_19 - .L_18)
.L_18:
        /*004c*/ 	.word	0x00000000
        /*0050*/ 	.short	0x0001
        /*0052*/ 	.short	0x0008
        /*0054*/ 	.byte	0x00, 0xf4, 0x21, 0x00


	//----- nvinfo : EIATTR_KPARAM_INFO
	.align		4
.L_19:
        /*0058*/ 	.byte	0x04, 0x17
        /*005a*/ 	.short	(.L_21 - .L_20)
.L_20:
        /*005c*/ 	.word	0x00000000
        /*0060*/ 	.short	0x0000
        /*0062*/ 	.short	0x0000
        /*0064*/ 	.byte	0x00, 0xf4, 0x21, 0x00


	//----- nvinfo : EIATTR_SPARSE_MMA_MASK
	.align		4
.L_21:
        /*0068*/ 	.byte	0x03, 0x50
        /*006a*/ 	.short	0x0000


	//----- nvinfo : EIATTR_MAXREG_COUNT
	.align		4
        /*006c*/ 	.byte	0x03, 0x1b
        /*006e*/ 	.short	0x00ff


	//----- nvinfo : EIATTR_EXIT_INSTR_OFFSETS
	.align		4
        /*0070*/ 	.byte	0x04, 0x1c
        /*0072*/ 	.short	(.L_23 - .L_22)


	//   ....[0]....
.L_22:
        /*0074*/ 	.word	0x00000590


	//   ....[1]....
        /*0078*/ 	.word	0x000005b0


	//----- nvinfo : EIATTR_REQNTID
	.align		4
.L_23:
        /*007c*/ 	.byte	0x04, 0x10
        /*007e*/ 	.short	(.L_25 - .L_24)
.L_24:
        /*0080*/ 	.word	0x00000080
        /*0084*/ 	.word	0x00000001
        /*0088*/ 	.word	0x00000001


	//----- nvinfo : EIATTR_CBANK_PARAM_SIZE
	.align		4
.L_25:
        /*008c*/ 	.byte	0x03, 0x19
        /*008e*/ 	.short	0x002c


	//----- nvinfo : EIATTR_PARAM_CBANK
	.align		4
        /*0090*/ 	.byte	0x04, 0x0a
        /*0092*/ 	.short	(.L_27 - .L_26)
	.align		4
.L_26:
        /*0094*/ 	.word	index@(.nv.constant0.triton_poi_fused_cat_2)
        /*0098*/ 	.short	0x0210
        /*009a*/ 	.short	0x002c


	//----- nvinfo : EIATTR_SW_WAR
	.align		4
.L_27:
        /*009c*/ 	.byte	0x04, 0x36
        /*009e*/ 	.short	(.L_29 - .L_28)
.L_28:
        /*00a0*/ 	.word	0x00000008
.L_29:


//--------------------- .nv.callgraph             --------------------------
	.section	.nv.callgraph,"",@"SHT_CUDA_CALLGRAPH"
	.align	4
	.sectionentsize	8
	.align		4
        /*0000*/ 	.word	0x00000000
	.align		4
        /*0004*/ 	.word	0xffffffff
	.align		4
        /*0008*/ 	.word	0x00000000
	.align		4
        /*000c*/ 	.word	0xfffffffe
	.align		4
        /*0010*/ 	.word	0x00000000
	.align		4
        /*0014*/ 	.word	0xfffffffd
	.align		4
        /*0018*/ 	.word	0x00000000
	.align		4
        /*001c*/ 	.word	0xfffffffc


//--------------------- .text.triton_poi_fused_cat_2 --------------------------
	.section	.text.triton_poi_fused_cat_2,"ax",@progbits
	.align	128
        .global         triton_poi_fused_cat_2
        .type           triton_poi_fused_cat_2,@function
        .size           triton_poi_fused_cat_2,(.L_x_1 - triton_poi_fused_cat_2)
        .other          triton_poi_fused_cat_2,@"STO_CUDA_ENTRY STV_DEFAULT"
triton_poi_fused_cat_2:
.text.triton_poi_fused_cat_2:
[----:B------:R-:W0:Y:S02]  /*0000*/  LDC R1, c[0x0][0x28] ;  /* 0x00000a00ff017b82 */ /* 0x000e240000000800 */
[----:B------:R-:W1:Y:S01]  /*0010*/  S2R R0, SR_TID.X ;  /* 0x0000000000007919 */ /* 0x000e620000002100 */
[----:B------:R-:W-:Y:S01]  /*0020*/  CS2R R10, SRZ ;  /* 0x00000000000a7805 */ /* 0x000fe2000001ff00 */
[----:B------:R-:W-:Y:S01]  /*0030*/  ULDC.64 UR4, c[0x0][0x208] ;  /* 0x0000820000047ab9 */ /* 0x000fe20000000a00 */
[----:B------:R-:W-:Y:S01]  /*0040*/  ULDC.64 UR6, c[0x0][0x228] ;  /* 0x00008a0000067ab9 */ /* 0x000fe20000000a00 */
[----:B------:R-:W2:Y:S01]  /*0050*/  S2R R3, SR_CTAID.X ;  /* 0x0000000000037919 */ /* 0x000ea20000002500 */
[----:B-1----:R-:W-:-:S05]  /*0060*/  LOP3.LUT R0, R0, 0x7f, RZ, 0xc0, !PT ;  /* 0x0000007f00007812 */ /* 0x002fca00078ec0ff */
[----:B--2---:R-:W-:Y:S02]  /*0070*/  IMAD R0, R3, 0x80, R0 ;  /* 0x0000008003007824 */ /* 0x004fe400078e0200 */
[----:B------:R-:W1:Y:S03]  /*0080*/  LDC.64 R2, c[0x0][0x210] ;  /* 0x00008400ff027b82 */ /* 0x000e660000000a00 */
[----:B------:R-:W-:-:S04]  /*0090*/  SHF.R.S32.HI R5, RZ, 0x1f, R0 ;  /* 0x0000001fff057819 */ /* 0x000fc80000011400 */
[CC--:B------:R-:W-:Y:S02]  /*00a0*/  LEA.HI R4, R5.reuse, R0.reuse, RZ, 0x4 ;  /* 0x0000000005047211 */ /* 0x0c0fe400078f20ff */
[----:B------:R-:W-:Y:S02]  /*00b0*/  LEA.HI R5, R5, R0, RZ, 0x7 ;  /* 0x0000000005057211 */ /* 0x000fe400078f38ff */
[----:B------:R-:W-:Y:S02]  /*00c0*/  SHF.R.S32.HI R6, RZ, 0x4, R4 ;  /* 0x00000004ff067819 */ /* 0x000fe40000011404 */
[----:B------:R-:W-:Y:S02]  /*00d0*/  LOP3.LUT R9, R5, 0xffffff80, RZ, 0xc0, !PT ;  /* 0xffffff8005097812 */ /* 0x000fe400078ec0ff */
[----:B------:R-:W-:-:S03]  /*00e0*/  LEA.HI R7, R6, R6, RZ, 0x3 ;  /* 0x0000000606077211 */ /* 0x000fc600078f18ff */
[----:B------:R-:W-:Y:S01]  /*00f0*/  IMAD.IADD R9, R0, 0x1, -R9 ;  /* 0x0000000100097824 */ /* 0x000fe200078e0a09 */
[----:B------:R-:W-:-:S05]  /*0100*/  LOP3.LUT R7, R7, 0xfffffff8, RZ, 0xc0, !PT ;  /* 0xfffffff807077812 */ /* 0x000fca00078ec0ff */
[----:B------:R-:W-:Y:S01]  /*0110*/  IMAD.IADD R7, R6, 0x1, -R7 ;  /* 0x0000000106077824 */ /* 0x000fe200078e0a07 */
[----:B------:R-:W-:-:S04]  /*0120*/  SHF.R.S32.HI R6, RZ, 0x7, R5 ;  /* 0x00000007ff067819 */ /* 0x000fc80000011405 */
[----:B------:R-:W-:Y:S01]  /*0130*/  ISETP.GE.AND P0, PT, R7, 0x2, PT ;  /* 0x000000020700780c */ /* 0x000fe20003f06270 */
[----:B------:R-:W-:-:S03]  /*0140*/  IMAD R9, R6, 0x20, R9 ;  /* 0x0000002006097824 */ /* 0x000fc600078e0209 */
[----:B------:R-:W-:Y:S01]  /*0150*/  ISETP.LT.AND P5, PT, R0, 0x200, !P0 ;  /* 0x000002000000780c */ /* 0x000fe200047a1270 */
[----:B-1----:R-:W-:-:S12]  /*0160*/  IMAD.WIDE R2, R9, 0x4, R2 ;  /* 0x0000000409027825 */ /* 0x002fd800078e0202 */
[----:B------:R1:W2:Y:S01]  /*0170*/  @P5 LDG.E R10, desc[UR4][R2.64] ;  /* 0x00000004020a5981 */ /* 0x0002a2000c1e1900 */
[----:B------:R-:W-:Y:S01]  /*0180*/  LOP3.LUT R5, R4, 0xfffffff0, RZ, 0xc0, !PT ;  /* 0xfffffff004057812 */ /* 0x000fe200078ec0ff */
[C---:B------:R-:W-:Y:S01]  /*0190*/  IMAD.SHL.U32 R4, R7.reuse, 0x10, RZ ;  /* 0x0000001007047824 */ /* 0x040fe200078e00ff */
[----:B------:R-:W-:-:S03]  /*01a0*/  ISETP.GT.AND P1, PT, R7, 0x5, PT ;  /* 0x000000050700780c */ /* 0x000fc60003f24270 */
[C---:B------:R-:W-:Y:S01]  /*01b0*/  IMAD.IADD R5, R0.reuse, 0x1, -R5 ;  /* 0x0000000100057824 */ /* 0x040fe200078e0a05 */
[----:B------:R-:W-:-:S03]  /*01c0*/  ISETP.LT.AND P2, PT, R0, 0x200, P1 ;  /* 0x000002000000780c */ /* 0x000fc60000f41270 */
[----:B------:R-:W-:-:S05]  /*01d0*/  IMAD R5, R6, 0x20, R5 ;  /* 0x0000002006057824 */ /* 0x000fca00078e0205 */
[----:B------:R-:W-:Y:S02]  /*01e0*/  SHF.R.S32.HI R9, RZ, 0x1f, R5 ;  /* 0x0000001fff097819 */ /* 0x000fe40000011405 */
[----:B------:R-:W-:-:S04]  /*01f0*/  IADD3 R5, P3, R4, R5, RZ ;  /* 0x0000000504057210 */ /* 0x000fc80007f7e0ff */
[----:B------:R-:W-:Y:S01]  /*0200*/  LEA.HI.X.SX32 R4, R4, R9, 0x1, P3 ;  /* 0x0000000904047211 */ /* 0x000fe200018f0eff */
[----:B------:R-:W-:-:S03]  /*0210*/  IMAD.SHL.U32 R6, R5, 0x4, RZ ;  /* 0x0000000405067824 */ /* 0x000fc600078e00ff */
[----:B------:R-:W-:Y:S02]  /*0220*/  SHF.L.U64.HI R5, R5, 0x2, R4 ;  /* 0x0000000205057819 */ /* 0x000fe40000010204 */
[----:B------:R-:W-:-:S04]  /*0230*/  IADD3 R8, P3, R6, UR6, RZ ;  /* 0x0000000606087c10 */ /* 0x000fc8000ff7e0ff */
[----:B------:R-:W-:Y:S01]  /*0240*/  IADD3.X R9, R5, UR7, RZ, P3, !PT ;  /* 0x0000000705097c10 */ /* 0x000fe20009ffe4ff */
[----:B------:R-:W-:-:S04]  /*0250*/  ULDC.64 UR6, c[0x0][0x218] ;  /* 0x0000860000067ab9 */ /* 0x000fc80000000a00 */
[----:B------:R3:W4:Y:S01]  /*0260*/  @P2 LDG.E R11, desc[UR4][R8.64+-0x180] ;  /* 0xfffe8004080b2981 */ /* 0x000722000c1e1900 */
[----:B-1----:R-:W-:Y:S02]  /*0270*/  IADD3 R2, P4, R6, UR6, RZ ;  /* 0x0000000606027c10 */ /* 0x002fe4000ff9e0ff */
[----:B------:R-:W-:Y:S02]  /*0280*/  LOP3.LUT R7, R7, 0xfffffffe, RZ, 0xc0, !PT ;  /* 0xfffffffe07077812 */ /* 0x000fe400078ec0ff */
[----:B------:R-:W-:Y:S01]  /*0290*/  IADD3.X R3, R5, UR7, RZ, P4, !PT ;  /* 0x0000000705037c10 */ /* 0x000fe2000a7fe4ff */
[----:B------:R-:W-:Y:S01]  /*02a0*/  ULDC.64 UR6, c[0x0][0x220] ;  /* 0x0000880000067ab9 */ /* 0x000fe20000000a00 */
[C---:B------:R-:W-:Y:S02]  /*02b0*/  ISETP.NE.AND P3, PT, R7.reuse, 0x4, PT ;  /* 0x000000040700780c */ /* 0x040fe40003f65270 */
[----:B------:R-:W-:Y:S02]  /*02c0*/  IADD3 R6, P6, R6, UR6, RZ ;  /* 0x0000000606067c10 */ /* 0x000fe4000ffde0ff */
[----:B------:R-:W-:Y:S01]  /*02d0*/  ISETP.LT.AND P4, PT, R0, 0x200, !P3 ;  /* 0x000002000000780c */ /* 0x000fe20005f81270 */
[----:B---3--:R-:W-:Y:S01]  /*02e0*/  IMAD.MOV.U32 R9, RZ, RZ, RZ ;  /* 0x000000ffff097224 */ /* 0x008fe200078e00ff */
[----:B--2---:R-:W-:Y:S01]  /*02f0*/  SEL R4, R10, RZ, P5 ;  /* 0x000000ff0a047207 */ /* 0x004fe20002800000 */
[----:B------:R-:W-:Y:S01]  /*0300*/  IMAD.MOV.U32 R10, RZ, RZ, RZ ;  /* 0x000000ffff0a7224 */ /* 0x000fe200078e00ff */
[----:B------:R-:W-:-:S02]  /*0310*/  ISETP.NE.AND P5, PT, R7, 0x2, PT ;  /* 0x000000020700780c */ /* 0x000fc40003fa5270 */
[----:B------:R-:W-:Y:S02]  /*0320*/  IADD3.X R7, R5, UR7, RZ, P6, !PT ;  /* 0x0000000705077c10 */ /* 0x000fe4000b7fe4ff */
[----:B------:R-:W-:-:S05]  /*0330*/  ISETP.LT.AND P6, PT, R0, 0x200, !P5 ;  /* 0x000002000000780c */ /* 0x000fca0006fc1270 */
[----:B------:R1:W2:Y:S08]  /*0340*/  @P4 LDG.E R10, desc[UR4][R6.64+-0x100] ;  /* 0xffff0004060a4981 */ /* 0x0002b0000c1e1900 */
[----:B------:R3:W5:Y:S01]  /*0350*/  @P6 LDG.E R9, desc[UR4][R2.64+-0x80] ;  /* 0xffff800402096981 */ /* 0x000762000c1e1900 */
[----:B------:R-:W-:Y:S01]  /*0360*/  FADD R5, RZ, -R4 ;  /* 0x80000004ff057221 */ /* 0x000fe20000000000 */
[----:B-1----:R-:W-:-:S03]  /*0370*/  IMAD.MOV.U32 R7, RZ, RZ, 0x3e800000 ;  /* 0x3e800000ff077424 */ /* 0x002fc600078e00ff */
[----:B------:R-:W-:Y:S01]  /*0380*/  FMUL R5, R5, 1.4426950216293334961 ;  /* 0x3fb8aa3b05057820 */ /* 0x000fe20000400000 */
[----:B----4-:R-:W-:-:S04]  /*0390*/  SEL R11, R11, RZ, P2 ;  /* 0x000000ff0b0b7207 */ /* 0x010fc80001000000 */
[----:B------:R-:W-:Y:S01]  /*03a0*/  FSETP.GEU.AND P2, PT, R5, -126, PT ;  /* 0xc2fc00000500780b */ /* 0x000fe20003f4e000 */
[----:B------:R-:W-:-:S04]  /*03b0*/  FADD R12, RZ, -R11 ;  /* 0x8000000bff0c7221 */ /* 0x000fc80000000000 */
[----:B------:R-:W-:-:S08]  /*03c0*/  FMUL R12, R12, 1.4426950216293334961 ;  /* 0x3fb8aa3b0c0c7820 */ /* 0x000fd00000400000 */
[----:B------:R-:W-:-:S04]  /*03d0*/  @!P2 FMUL R5, R5, 0.5 ;  /* 0x3f0000000505a820 */ /* 0x000fc80000400000 */
[----:B------:R-:W1:Y:S02]  /*03e0*/  MUFU.EX2 R8, R5 ;  /* 0x0000000500087308 */ /* 0x000e640000000800 */
[----:B-1----:R-:W-:Y:S01]  /*03f0*/  @!P2 FMUL R8, R8, R8 ;  /* 0x000000080808a220 */ /* 0x002fe20000400000 */
[----:B------:R-:W-:-:S03]  /*0400*/  FSETP.GEU.AND P2, PT, R12, -126, PT ;  /* 0xc2fc00000c00780b */ /* 0x000fc60003f4e000 */
[----:B------:R-:W-:-:S10]  /*0410*/  FADD R8, R8, 1 ;  /* 0x3f80000008087421 */ /* 0x000fd40000000000 */
[----:B------:R-:W-:-:S04]  /*0420*/  @!P2 FMUL R12, R12, 0.5 ;  /* 0x3f0000000c0ca820 */ /* 0x000fc80000400000 */
[----:B---3--:R-:W1:Y:S02]  /*0430*/  MUFU.EX2 R2, R12 ;  /* 0x0000000c00027308 */ /* 0x008e640000000800 */
[----:B-1----:R-:W-:Y:S01]  /*0440*/  @!P2 FMUL R2, R2, R2 ;  /* 0x000000020202a220 */ /* 0x002fe20000400000 */
[----:B------:R-:W-:-:S03]  /*0450*/  FSETP.GT.AND P2, PT, R8, 8.50705917302346158658e+37, PT ;  /* 0x7e8000000800780b */ /* 0x000fc60003f44000 */
[----:B------:R-:W-:Y:S01]  /*0460*/  FADD R6, R2, 1 ;  /* 0x3f80000002067421 */ /* 0x000fe20000000000 */
[----:B------:R-:W-:Y:S01]  /*0470*/  FSEL R5, R7, 1, P2 ;  /* 0x3f80000007057808 */ /* 0x000fe20001000000 */
[----:B------:R-:W1:Y:S08]  /*0480*/  LDC.64 R2, c[0x0][0x230] ;  /* 0x00008c00ff027b82 */ /* 0x000e700000000a00 */
[----:B------:R-:W-:Y:S01]  /*0490*/  @P2 FMUL R8, R8, 0.25 ;  /* 0x3e80000008082820 */ /* 0x000fe20000400000 */
[----:B------:R-:W-:-:S04]  /*04a0*/  FSETP.GT.AND P2, PT, R6, 8.50705917302346158658e+37, PT ;  /* 0x7e8000000600780b */ /* 0x000fc80003f44000 */
[----:B------:R-:W-:Y:S01]  /*04b0*/  FSEL R7, R7, 1, P2 ;  /* 0x3f80000007077808 */ /* 0x000fe20001000000 */
[----:B------:R-:W3:Y:S08]  /*04c0*/  MUFU.RCP R8, R8 ;  /* 0x0000000800087308 */ /* 0x000ef00000001000 */
[----:B------:R-:W-:Y:S01]  /*04d0*/  @P2 FMUL R6, R6, 0.25 ;  /* 0x3e80000006062820 */ /* 0x000fe20000400000 */
[C---:B------:R-:W-:Y:S01]  /*04e0*/  ISETP.GE.AND P2, PT, R0.reuse, 0x200, PT ;  /* 0x000002000000780c */ /* 0x040fe20003f46270 */
[----:B-1----:R-:W-:-:S04]  /*04f0*/  IMAD.WIDE R2, R0, 0x4, R2 ;  /* 0x0000000400027825 */ /* 0x002fc800078e0202 */
[----:B------:R-:W1:Y:S01]  /*0500*/  MUFU.RCP R6, R6 ;  /* 0x0000000600067308 */ /* 0x000e620000001000 */
[----:B---3--:R-:W-:-:S04]  /*0510*/  FMUL R5, R8, R5 ;  /* 0x0000000508057220 */ /* 0x008fc80000400000 */
[----:B------:R-:W-:Y:S01]  /*0520*/  FMUL R5, R4, R5 ;  /* 0x0000000504057220 */ /* 0x000fe20000400000 */
[----:B-1----:R-:W-:-:S04]  /*0530*/  FMUL R12, R6, R7 ;  /* 0x00000007060c7220 */ /* 0x002fc80000400000 */
[----:B------:R-:W-:Y:S01]  /*0540*/  FMUL R12, R11, R12 ;  /* 0x0000000c0b0c7220 */ /* 0x000fe20000400000 */
[----:B--2---:R-:W-:-:S04]  /*0550*/  SEL R10, R10, RZ, P4 ;  /* 0x000000ff0a0a7207 */ /* 0x004fc80002000000 */
[----:B------:R-:W-:Y:S02]  /*0560*/  @P3 FSEL R10, R12, RZ, P1 ;  /* 0x000000ff0c0a3208 */ /* 0x000fe40000800000 */
[----:B-----5:R-:W-:-:S04]  /*0570*/  SEL R9, R9, RZ, P6 ;  /* 0x000000ff09097207 */ /* 0x020fc80003000000 */
[----:B------:R-:W-:Y:S01]  /*0580*/  @P0 FSEL R5, R9, R10, !P5 ;  /* 0x0000000a09050208 */ /* 0x000fe20006800000 */
[----:B------:R-:W-:Y:S06]  /*0590*/  @P2 EXIT ;  /* 0x000000000000294d */ /* 0x000fec0003800000 */
[----:B------:R-:W-:Y:S01]  /*05a0*/  STG.E desc[UR4][R2.64], R5 ;  /* 0x0000000502007986 */ /* 0x000fe2000c101904 */
[----:B------:R-:W-:Y:S05]  /*05b0*/  EXIT ;  /* 0x000000000000794d */ /* 0x000fea0003800000 */
.L_x_0:
[----:B------:R-:W-:-:S00]  /*05c0*/  BRA `(.L_x_0) ;  /* 0xfffffffc00fc7947 */ /* 0x000fc0000383ffff */
[----:B------:R-:W-:-:S00]  /*05d0*/  NOP ;  /* 0x0000000000007918 */ /* 0x000fc00000000000 */
        /* <DEDUP_REMOVED lines=10> */
.L_x_1:


//--------------------- .nv.constant0.triton_poi_fused_cat_2 --------------------------
	.section	.nv.constant0.triton_poi_fused_cat_2,"a",@progbits
	.sectionflags	@""
	.align	4
.nv.constant0.triton_poi_fused_cat_2:
	.zero		572
